//
// Generated by NVIDIA NVVM Compiler
//
// Compiler Build ID: CL-36424714
// Cuda compilation tools, release 13.0, V13.0.88
// Based on NVVM 20.0.0
//

.version 9.0
.target sm_100
.address_size 64

	// .globl	_Z10inc_kerneli
.global .align 4 .u32 my_global_counter;

.visible .entry _Z10inc_kerneli(
	.param .u32 _Z10inc_kerneli_param_0
)
{
	.reg .b32 	%r<3>;

	ld.param.u32 	%r1, [_Z10inc_kerneli_param_0];
	atom.global.add.u32 	%r2, [my_global_counter], %r1;
	ret;

}


// ===== COMPILED SASS (sm_100) =====

	.target	sm_100

	.elftype	@"ET_EXEC"


//--------------------- .note.nv.tkinfo           --------------------------
	.section	.note.nv.tkinfo,"",@"SHT_NOTE"
	.sectionflags	@"SHF_NOTE_NV_TKINFO"
	.tkinfo
        /*0018*/ 	.word	0x00000002
        /*0030*/ 	.string	""
        /*0030*/ 	.string	"ptxas"
        /*0030*/ 	.string	"Cuda compilation tools, release 13.0, V13.0.88"
        /*0030*/ 	.string	"Build cuda_13.0.r13.0/compiler.36424714_0"
        /*0030*/ 	.string	"-arch sm_100 -m 64 "



//--------------------- .note.nv.cuinfo           --------------------------
	.section	.note.nv.cuinfo,"",@"SHT_NOTE"
	.sectionflags	@"SHF_NOTE_NV_CUINFO"
        /*0018*/ 	.short	0x0002
        /*001a*/ 	.short	0x0064
        /*001c*/ 	.short	0x0082
	.zero		2


//--------------------- .nv.info                  --------------------------
	.section	.nv.info,"",@"SHT_CUDA_INFO"
	.align	4


	//----- nvinfo : EIATTR_REGCOUNT
	.align		4
        /*0000*/ 	.byte	0x04, 0x2f
        /*0002*/ 	.short	(.L_2 - .L_1)
	.align		4
.L_1:
        /*0004*/ 	.word	index@(_Z10inc_kerneli)
        /*0008*/ 	.word	0x00000008


	//----- nvinfo : EIATTR_FRAME_SIZE
	.align		4
.L_2:
        /*000c*/ 	.byte	0x04, 0x11
        /*000e*/ 	.short	(.L_4 - .L_3)
	.align		4
.L_3:
        /*0010*/ 	.word	index@(_Z10inc_kerneli)
        /*0014*/ 	.word	0x00000000


	//----- nvinfo : EIATTR_MIN_STACK_SIZE
	.align		4
.L_4:
        /*0018*/ 	.byte	0x04, 0x12
        /*001a*/ 	.short	(.L_6 - .L_5)
	.align		4
.L_5:
        /*001c*/ 	.word	index@(_Z10inc_kerneli)
        /*0020*/ 	.word	0x00000000
.L_6:


//--------------------- .nv.compat                --------------------------
	.section	.nv.compat,"",@"SHT_CUDA_COMPAT_INFO"
	.align	4
        /*0000*/ 	.byte	0x02, 0x09, 0x00, 0x00, 0x02, 0x02, 0x01, 0x00, 0x02, 0x05, 0x05, 0x00, 0x03, 0x07, 0x01, 0x01
        /*0010*/ 	.byte	0x02, 0x03, 0x00, 0x00, 0x02, 0x06, 0x01, 0x00, 0x04, 0x0b, 0x08, 0x00, 0x09, 0x00, 0x00, 0x00
        /*0020*/ 	.byte	0x00, 0x00, 0x00, 0x00


//--------------------- .nv.info._Z10inc_kerneli  --------------------------
	.section	.nv.info._Z10inc_kerneli,"",@"SHT_CUDA_INFO"
	.sectionflags	@""
	.align	4


	//----- nvinfo : EIATTR_CUDA_API_VERSION
	.align		4
        /*0000*/ 	.byte	0x04, 0x37
        /*0002*/ 	.short	(.L_8 - .L_7)
.L_7:
        /*0004*/ 	.word	0x00000082


	//----- nvinfo : EIATTR_KPARAM_INFO
	.align		4
.L_8:
        /*0008*/ 	.byte	0x04, 0x17
        /*000a*/ 	.short	(.L_10 - .L_9)
.L_9:
        /*000c*/ 	.word	0x00000000
        /*0010*/ 	.short	0x0000
        /*0012*/ 	.short	0x0000
        /*0014*/ 	.byte	0x00, 0xf0, 0x11, 0x00


	//----- nvinfo : EIATTR_SPARSE_MMA_MASK
	.align		4
.L_10:
        /*0018*/ 	.byte	0x03, 0x50
        /*001a*/ 	.short	0x0000


	//----- nvinfo : EIATTR_MAXREG_COUNT
	.align		4
        /*001c*/ 	.byte	0x03, 0x1b
        /*001e*/ 	.short	0x00ff


	//----- nvinfo : EIATTR_MERCURY_ISA_VERSION
	.align		4
        /*0020*/ 	.byte	0x03, 0x5f
        /*0022*/ 	.short	0x0101


	//----- nvinfo : EIATTR_INT_WARP_WIDE_INSTR_OFFSETS
	.align		4
        /*0024*/ 	.byte	0x04, 0x31
        /*0026*/ 	.short	(.L_12 - .L_11)


	//   ....[0]....
.L_11:
        /*0028*/ 	.word	0x00000030


	//----- nvinfo : EIATTR_VRC_CTA_INIT_COUNT
	.align		4
.L_12:
        /*002c*/ 	.byte	0x02, 0x4a
	.zero		1
	.zero		1


	//----- nvinfo : EIATTR_EXIT_INSTR_OFFSETS
	.align		4
        /*0030*/ 	.byte	0x04, 0x1c
        /*0032*/ 	.short	(.L_14 - .L_13)


	//   ....[0]....
.L_13:
        /*0034*/ 	.word	0x000000b0


	//----- nvinfo : EIATTR_CBANK_PARAM_SIZE
	.align		4
.L_14:
        /*0038*/ 	.byte	0x03, 0x19
        /*003a*/ 	.short	0x0004


	//----- nvinfo : EIATTR_PARAM_CBANK
	.align		4
        /*003c*/ 	.byte	0x04, 0x0a
        /*003e*/ 	.short	(.L_16 - .L_15)
	.align		4
.L_15:
        /*0040*/ 	.word	index@(.nv.constant0._Z10inc_kerneli)
        /*0044*/ 	.short	0x0380
        /*0046*/ 	.short	0x0004


	//----- nvinfo : EIATTR_SW_WAR
	.align		4
.L_16:
        /*0048*/ 	.byte	0x04, 0x36
        /*004a*/ 	.short	(.L_18 - .L_17)
.L_17:
        /*004c*/ 	.word	0x00000008
.L_18:


//--------------------- .nv.callgraph             --------------------------
	.section	.nv.callgraph,"",@"SHT_CUDA_CALLGRAPH"
	.align	4
	.sectionentsize	8
	.align		4
        /*0000*/ 	.word	0x00000000
	.align		4
        /*0004*/ 	.word	0xffffffff
	.align		4
        /*0008*/ 	.word	0x00000000
	.align		4
        /*000c*/ 	.word	0xfffffffe
	.align		4
        /*0010*/ 	.word	0x00000000
	.align		4
        /*0014*/ 	.word	0xfffffffd
	.align		4
        /*0018*/ 	.word	0x00000000
	.align		4
        /*001c*/ 	.word	0xfffffffc


//--------------------- .nv.constant4             --------------------------
	.section	.nv.constant4,"a",@progbits
	.align	8
	.align		8
.nv.constant4:
        /*0000*/ 	.dword	my_global_counter


//--------------------- .text._Z10inc_kerneli     --------------------------
	.section	.text._Z10inc_kerneli,"ax",@progbits
	.align	128
        .global         _Z10inc_kerneli
        .type           _Z10inc_kerneli,@function
        .size           _Z10inc_kerneli,(.L_x_1 - _Z10inc_kerneli)
        .other          _Z10inc_kerneli,@"STO_CUDA_ENTRY STV_DEFAULT"
_Z10inc_kerneli:
.text._Z10inc_kerneli:
[----:B------:R-:W-:Y:S01]  /*0000*/  LDC R1, c[0x0][0x37c] ;  /* 0x0000df00ff017b82 */ /* 0x000fe20000000800 */
[----:B------:R-:W0:Y:S07]  /*0010*/  S2R R0, SR_LANEID ;  /* 0x0000000000007919 */ /* 0x000e2e0000000000 */
[----:B------:R-:W1:Y:S01]  /*0020*/  LDC R5, c[0x0][0x380] ;  /* 0x0000e000ff057b82 */ /* 0x000e620000000800 */
[----:B------:R-:W-:Y:S01]  /*0030*/  VOTEU.ANY UR4, UPT, PT ;  /* 0x0000000000047886 */ /* 0x000fe200038e0100 */
[----:B------:R-:W2:Y:S01]  /*0040*/  LDCU.64 UR6, c[0x0][0x358] ;  /* 0x00006b00ff0677ac */ /* 0x000ea20008000a00 */
[----:B------:R-:W-:-:S05]  /*0050*/  UFLO.U32 UR5, UR4 ;  /* 0x00000004000572bd */ /* 0x000fca00080e0000 */
[----:B------:R-:W2:Y:S01]  /*0060*/  LDC.64 R2, c[0x4][RZ] ;  /* 0x01000000ff027b82 */ /* 0x000ea20000000a00 */
[----:B------:R-:W-:-:S06]  /*0070*/  UPOPC UR4, UR4 ;  /* 0x00000004000472bf */ /* 0x000fcc0008000000 */
[----:B-1----:R-:W-:Y:S01]  /*0080*/  IMAD R5, R5, UR4, RZ ;  /* 0x0000000405057c24 */ /* 0x002fe2000f8e02ff */
[----:B0-----:R-:W-:-:S13]  /*0090*/  ISETP.EQ.U32.AND P0, PT, R0, UR5, PT ;  /* 0x0000000500007c0c */ /* 0x001fda000bf02070 */
[----:B--2---:R-:W-:Y:S01]  /*00a0*/  @P0 REDG.E.ADD.STRONG.GPU desc[UR6][R2.64], R5 ;  /* 0x000000050200098e */ /* 0x004fe2000c12e106 */
[----:B------:R-:W-:Y:S05]  /*00b0*/  EXIT ;  /* 0x000000000000794d */ /* 0x000fea0003800000 */
.L_x_0:
[----:B------:R-:W-:-:S00]  /*00c0*/  BRA `(.L_x_0) ;  /* 0xfffffffc00fc7947 */ /* 0x000fc0000383ffff */
[----:B------:R-:W-:-:S00]  /*00d0*/  NOP ;  /* 0x0000000000007918 */ /* 0x000fc00000000000 */
        /* <DEDUP_REMOVED lines=10> */
.L_x_1:


//--------------------- .nv.shared.reserved.0     --------------------------
	.section	.nv.shared.reserved.0,"aw",@nobits
	.weak		__nv_reservedSMEM_offset_0_alias
	.size		__nv_reservedSMEM_offset_0_alias, 0, 64
	.other		__nv_reservedSMEM_offset_0_alias,@"STO_CUDA_RESERVED_SHARED STV_DEFAULT"
__nv_reservedSMEM_offset_0_alias:
	.zero		0
	.zero		64


//--------------------- .nv.global                --------------------------
	.section	.nv.global,"aw",@nobits
	.align	4
.nv.global:
	.type		my_global_counter,@object
	.size		my_global_counter,(.L_0 - my_global_counter)
my_global_counter:
	.zero		4
.L_0:


//--------------------- .nv.constant0._Z10inc_kerneli --------------------------
	.section	.nv.constant0._Z10inc_kerneli,"a",@progbits
	.sectionflags	@""
	.align	4
.nv.constant0._Z10inc_kerneli:
	.zero		900


//--------------------- SYMBOLS --------------------------

	.type		.nv.reservedSmem.offset0,@object
	.size		.nv.reservedSmem.offset0,0x4
